//
// Generated by NVIDIA NVVM Compiler
//
// Compiler Build ID: CL-36424714
// Cuda compilation tools, release 13.0, V13.0.88
// Based on NVVM 20.0.0
//

.version 9.0
.target sm_100
.address_size 64

	// .globl	_Z10mandelbrotPc

.visible .entry _Z10mandelbrotPc(
	.param .u64 .ptr .align 1 _Z10mandelbrotPc_param_0
)
{
	.reg .pred 	%p<12>;
	.reg .b16 	%rs<7>;
	.reg .b32 	%r<11>;
	.reg .b32 	%f<311>;
	.reg .b64 	%rd<5>;

	ld.param.u64 	%rd1, [_Z10mandelbrotPc_param_0];
	mov.u32 	%r3, %tid.x;
	mov.u32 	%r4, %ctaid.x;
	mov.u32 	%r5, %ntid.x;
	mad.lo.s32 	%r1, %r4, %r5, %r3;
	mov.u32 	%r6, %tid.y;
	mov.u32 	%r7, %ctaid.y;
	mov.u32 	%r8, %ntid.y;
	mad.lo.s32 	%r9, %r7, %r8, %r6;
	setp.gt.s32 	%p1, %r1, 9999;
	setp.gt.u32 	%p2, %r9, 9999;
	or.pred  	%p3, %p1, %p2;
	@%p3 bra 	$L__BB0_5;
	cvt.rn.f32.s32 	%f2, %r1;
	cvt.rn.f32.u32 	%f3, %r9;
	add.f32 	%f4, %f3, 0f7FC00000;
	mov.f32 	%f5, 0f7FC00000;
	mul.f32 	%f6, %f5, 0f7FC00000;
	mul.f32 	%f7, %f4, %f4;
	sub.f32 	%f8, %f6, %f7;
	add.f32 	%f9, %f5, 0f7FC00000;
	add.f32 	%f10, %f8, %f2;
	fma.rn.f32 	%f11, %f4, %f9, %f3;
	mul.f32 	%f12, %f10, %f10;
	mul.f32 	%f13, %f11, %f11;
	sub.f32 	%f14, %f12, %f13;
	add.f32 	%f15, %f10, %f10;
	add.f32 	%f16, %f14, %f2;
	fma.rn.f32 	%f17, %f11, %f15, %f3;
	mul.f32 	%f18, %f16, %f16;
	mul.f32 	%f19, %f17, %f17;
	sub.f32 	%f20, %f18, %f19;
	add.f32 	%f21, %f16, %f16;
	add.f32 	%f22, %f20, %f2;
	fma.rn.f32 	%f23, %f17, %f21, %f3;
	mul.f32 	%f24, %f22, %f22;
	mul.f32 	%f25, %f23, %f23;
	sub.f32 	%f26, %f24, %f25;
	add.f32 	%f27, %f22, %f22;
	add.f32 	%f28, %f26, %f2;
	fma.rn.f32 	%f29, %f23, %f27, %f3;
	mul.f32 	%f30, %f28, %f28;
	mul.f32 	%f31, %f29, %f29;
	sub.f32 	%f32, %f30, %f31;
	add.f32 	%f33, %f28, %f28;
	add.f32 	%f34, %f32, %f2;
	fma.rn.f32 	%f35, %f29, %f33, %f3;
	mul.f32 	%f36, %f34, %f34;
	mul.f32 	%f37, %f35, %f35;
	sub.f32 	%f38, %f36, %f37;
	add.f32 	%f39, %f34, %f34;
	add.f32 	%f40, %f38, %f2;
	fma.rn.f32 	%f41, %f35, %f39, %f3;
	mul.f32 	%f42, %f40, %f40;
	mul.f32 	%f43, %f41, %f41;
	sub.f32 	%f44, %f42, %f43;
	add.f32 	%f45, %f40, %f40;
	add.f32 	%f46, %f44, %f2;
	fma.rn.f32 	%f47, %f41, %f45, %f3;
	mul.f32 	%f48, %f46, %f46;
	mul.f32 	%f49, %f47, %f47;
	sub.f32 	%f50, %f48, %f49;
	add.f32 	%f51, %f46, %f46;
	add.f32 	%f52, %f50, %f2;
	fma.rn.f32 	%f53, %f47, %f51, %f3;
	mul.f32 	%f54, %f52, %f52;
	mul.f32 	%f55, %f53, %f53;
	sub.f32 	%f56, %f54, %f55;
	add.f32 	%f57, %f52, %f52;
	add.f32 	%f58, %f56, %f2;
	fma.rn.f32 	%f59, %f53, %f57, %f3;
	mul.f32 	%f60, %f58, %f58;
	mul.f32 	%f61, %f59, %f59;
	sub.f32 	%f62, %f60, %f61;
	add.f32 	%f63, %f58, %f58;
	add.f32 	%f64, %f62, %f2;
	fma.rn.f32 	%f65, %f59, %f63, %f3;
	mul.f32 	%f66, %f64, %f64;
	mul.f32 	%f67, %f65, %f65;
	sub.f32 	%f68, %f66, %f67;
	add.f32 	%f69, %f64, %f64;
	add.f32 	%f70, %f68, %f2;
	fma.rn.f32 	%f71, %f65, %f69, %f3;
	mul.f32 	%f72, %f70, %f70;
	mul.f32 	%f73, %f71, %f71;
	sub.f32 	%f74, %f72, %f73;
	add.f32 	%f75, %f70, %f70;
	add.f32 	%f76, %f74, %f2;
	fma.rn.f32 	%f77, %f71, %f75, %f3;
	mul.f32 	%f78, %f76, %f76;
	mul.f32 	%f79, %f77, %f77;
	sub.f32 	%f80, %f78, %f79;
	add.f32 	%f81, %f76, %f76;
	add.f32 	%f82, %f80, %f2;
	fma.rn.f32 	%f83, %f77, %f81, %f3;
	mul.f32 	%f84, %f82, %f82;
	mul.f32 	%f85, %f83, %f83;
	sub.f32 	%f86, %f84, %f85;
	add.f32 	%f87, %f82, %f82;
	add.f32 	%f88, %f86, %f2;
	fma.rn.f32 	%f89, %f83, %f87, %f3;
	mul.f32 	%f90, %f88, %f88;
	mul.f32 	%f91, %f89, %f89;
	sub.f32 	%f92, %f90, %f91;
	add.f32 	%f93, %f88, %f88;
	add.f32 	%f94, %f92, %f2;
	fma.rn.f32 	%f95, %f89, %f93, %f3;
	mul.f32 	%f96, %f94, %f94;
	mul.f32 	%f97, %f95, %f95;
	sub.f32 	%f98, %f96, %f97;
	add.f32 	%f99, %f94, %f94;
	add.f32 	%f100, %f98, %f2;
	fma.rn.f32 	%f101, %f95, %f99, %f3;
	mul.f32 	%f102, %f100, %f100;
	mul.f32 	%f103, %f101, %f101;
	sub.f32 	%f104, %f102, %f103;
	add.f32 	%f105, %f100, %f100;
	add.f32 	%f106, %f104, %f2;
	fma.rn.f32 	%f107, %f101, %f105, %f3;
	mul.f32 	%f108, %f106, %f106;
	mul.f32 	%f109, %f107, %f107;
	sub.f32 	%f110, %f108, %f109;
	add.f32 	%f111, %f106, %f106;
	add.f32 	%f112, %f110, %f2;
	fma.rn.f32 	%f113, %f107, %f111, %f3;
	mul.f32 	%f114, %f112, %f112;
	mul.f32 	%f115, %f113, %f113;
	sub.f32 	%f116, %f114, %f115;
	add.f32 	%f117, %f112, %f112;
	add.f32 	%f118, %f116, %f2;
	fma.rn.f32 	%f119, %f113, %f117, %f3;
	mul.f32 	%f120, %f118, %f118;
	mul.f32 	%f121, %f119, %f119;
	sub.f32 	%f122, %f120, %f121;
	add.f32 	%f123, %f118, %f118;
	add.f32 	%f124, %f122, %f2;
	fma.rn.f32 	%f125, %f119, %f123, %f3;
	mul.f32 	%f126, %f124, %f124;
	mul.f32 	%f127, %f125, %f125;
	sub.f32 	%f128, %f126, %f127;
	add.f32 	%f129, %f124, %f124;
	add.f32 	%f130, %f128, %f2;
	fma.rn.f32 	%f131, %f125, %f129, %f3;
	mul.f32 	%f132, %f130, %f130;
	mul.f32 	%f133, %f131, %f131;
	sub.f32 	%f134, %f132, %f133;
	add.f32 	%f135, %f130, %f130;
	add.f32 	%f136, %f134, %f2;
	fma.rn.f32 	%f137, %f131, %f135, %f3;
	mul.f32 	%f138, %f136, %f136;
	mul.f32 	%f139, %f137, %f137;
	sub.f32 	%f140, %f138, %f139;
	add.f32 	%f141, %f136, %f136;
	add.f32 	%f142, %f140, %f2;
	fma.rn.f32 	%f143, %f137, %f141, %f3;
	mul.f32 	%f144, %f142, %f142;
	mul.f32 	%f145, %f143, %f143;
	sub.f32 	%f146, %f144, %f145;
	add.f32 	%f147, %f142, %f142;
	add.f32 	%f148, %f146, %f2;
	fma.rn.f32 	%f149, %f143, %f147, %f3;
	mul.f32 	%f150, %f148, %f148;
	mul.f32 	%f151, %f149, %f149;
	sub.f32 	%f152, %f150, %f151;
	add.f32 	%f153, %f148, %f148;
	add.f32 	%f154, %f152, %f2;
	fma.rn.f32 	%f155, %f149, %f153, %f3;
	mul.f32 	%f156, %f154, %f154;
	mul.f32 	%f157, %f155, %f155;
	sub.f32 	%f158, %f156, %f157;
	add.f32 	%f159, %f154, %f154;
	add.f32 	%f160, %f158, %f2;
	fma.rn.f32 	%f161, %f155, %f159, %f3;
	mul.f32 	%f162, %f160, %f160;
	mul.f32 	%f163, %f161, %f161;
	sub.f32 	%f164, %f162, %f163;
	add.f32 	%f165, %f160, %f160;
	add.f32 	%f166, %f164, %f2;
	fma.rn.f32 	%f167, %f161, %f165, %f3;
	mul.f32 	%f168, %f166, %f166;
	mul.f32 	%f169, %f167, %f167;
	sub.f32 	%f170, %f168, %f169;
	add.f32 	%f171, %f166, %f166;
	add.f32 	%f172, %f170, %f2;
	fma.rn.f32 	%f173, %f167, %f171, %f3;
	mul.f32 	%f174, %f172, %f172;
	mul.f32 	%f175, %f173, %f173;
	sub.f32 	%f176, %f174, %f175;
	add.f32 	%f177, %f172, %f172;
	add.f32 	%f178, %f176, %f2;
	fma.rn.f32 	%f179, %f173, %f177, %f3;
	mul.f32 	%f180, %f178, %f178;
	mul.f32 	%f181, %f179, %f179;
	sub.f32 	%f182, %f180, %f181;
	add.f32 	%f183, %f178, %f178;
	add.f32 	%f184, %f182, %f2;
	fma.rn.f32 	%f185, %f179, %f183, %f3;
	mul.f32 	%f186, %f184, %f184;
	mul.f32 	%f187, %f185, %f185;
	sub.f32 	%f188, %f186, %f187;
	add.f32 	%f189, %f184, %f184;
	add.f32 	%f190, %f188, %f2;
	fma.rn.f32 	%f191, %f185, %f189, %f3;
	mul.f32 	%f192, %f190, %f190;
	mul.f32 	%f193, %f191, %f191;
	sub.f32 	%f194, %f192, %f193;
	add.f32 	%f195, %f190, %f190;
	add.f32 	%f196, %f194, %f2;
	fma.rn.f32 	%f197, %f191, %f195, %f3;
	mul.f32 	%f198, %f196, %f196;
	mul.f32 	%f199, %f197, %f197;
	sub.f32 	%f200, %f198, %f199;
	add.f32 	%f201, %f196, %f196;
	add.f32 	%f202, %f200, %f2;
	fma.rn.f32 	%f203, %f197, %f201, %f3;
	mul.f32 	%f204, %f202, %f202;
	mul.f32 	%f205, %f203, %f203;
	sub.f32 	%f206, %f204, %f205;
	add.f32 	%f207, %f202, %f202;
	add.f32 	%f208, %f206, %f2;
	fma.rn.f32 	%f209, %f203, %f207, %f3;
	mul.f32 	%f210, %f208, %f208;
	mul.f32 	%f211, %f209, %f209;
	sub.f32 	%f212, %f210, %f211;
	add.f32 	%f213, %f208, %f208;
	add.f32 	%f214, %f212, %f2;
	fma.rn.f32 	%f215, %f209, %f213, %f3;
	mul.f32 	%f216, %f214, %f214;
	mul.f32 	%f217, %f215, %f215;
	sub.f32 	%f218, %f216, %f217;
	add.f32 	%f219, %f214, %f214;
	add.f32 	%f220, %f218, %f2;
	fma.rn.f32 	%f221, %f215, %f219, %f3;
	mul.f32 	%f222, %f220, %f220;
	mul.f32 	%f223, %f221, %f221;
	sub.f32 	%f224, %f222, %f223;
	add.f32 	%f225, %f220, %f220;
	add.f32 	%f226, %f224, %f2;
	fma.rn.f32 	%f227, %f221, %f225, %f3;
	mul.f32 	%f228, %f226, %f226;
	mul.f32 	%f229, %f227, %f227;
	sub.f32 	%f230, %f228, %f229;
	add.f32 	%f231, %f226, %f226;
	add.f32 	%f232, %f230, %f2;
	fma.rn.f32 	%f233, %f227, %f231, %f3;
	mul.f32 	%f234, %f232, %f232;
	mul.f32 	%f235, %f233, %f233;
	sub.f32 	%f236, %f234, %f235;
	add.f32 	%f237, %f232, %f232;
	add.f32 	%f238, %f236, %f2;
	fma.rn.f32 	%f239, %f233, %f237, %f3;
	mul.f32 	%f240, %f238, %f238;
	mul.f32 	%f241, %f239, %f239;
	sub.f32 	%f242, %f240, %f241;
	add.f32 	%f243, %f238, %f238;
	add.f32 	%f244, %f242, %f2;
	fma.rn.f32 	%f245, %f239, %f243, %f3;
	mul.f32 	%f246, %f244, %f244;
	mul.f32 	%f247, %f245, %f245;
	sub.f32 	%f248, %f246, %f247;
	add.f32 	%f249, %f244, %f244;
	add.f32 	%f250, %f248, %f2;
	fma.rn.f32 	%f251, %f245, %f249, %f3;
	mul.f32 	%f252, %f250, %f250;
	mul.f32 	%f253, %f251, %f251;
	sub.f32 	%f254, %f252, %f253;
	add.f32 	%f255, %f250, %f250;
	add.f32 	%f256, %f254, %f2;
	fma.rn.f32 	%f257, %f251, %f255, %f3;
	mul.f32 	%f258, %f256, %f256;
	mul.f32 	%f259, %f257, %f257;
	sub.f32 	%f260, %f258, %f259;
	add.f32 	%f261, %f256, %f256;
	add.f32 	%f262, %f260, %f2;
	fma.rn.f32 	%f263, %f257, %f261, %f3;
	mul.f32 	%f264, %f262, %f262;
	mul.f32 	%f265, %f263, %f263;
	sub.f32 	%f266, %f264, %f265;
	add.f32 	%f267, %f262, %f262;
	add.f32 	%f268, %f266, %f2;
	fma.rn.f32 	%f269, %f263, %f267, %f3;
	mul.f32 	%f270, %f268, %f268;
	mul.f32 	%f271, %f269, %f269;
	sub.f32 	%f272, %f270, %f271;
	add.f32 	%f273, %f268, %f268;
	add.f32 	%f274, %f272, %f2;
	fma.rn.f32 	%f275, %f269, %f273, %f3;
	mul.f32 	%f276, %f274, %f274;
	mul.f32 	%f277, %f275, %f275;
	sub.f32 	%f278, %f276, %f277;
	add.f32 	%f279, %f274, %f274;
	add.f32 	%f280, %f278, %f2;
	fma.rn.f32 	%f281, %f275, %f279, %f3;
	mul.f32 	%f282, %f280, %f280;
	mul.f32 	%f283, %f281, %f281;
	sub.f32 	%f284, %f282, %f283;
	add.f32 	%f285, %f280, %f280;
	add.f32 	%f286, %f284, %f2;
	fma.rn.f32 	%f287, %f281, %f285, %f3;
	mul.f32 	%f288, %f286, %f286;
	mul.f32 	%f289, %f287, %f287;
	sub.f32 	%f290, %f288, %f289;
	add.f32 	%f291, %f286, %f286;
	add.f32 	%f292, %f290, %f2;
	fma.rn.f32 	%f293, %f287, %f291, %f3;
	mul.f32 	%f294, %f292, %f292;
	mul.f32 	%f295, %f293, %f293;
	sub.f32 	%f296, %f294, %f295;
	add.f32 	%f297, %f292, %f292;
	add.f32 	%f298, %f296, %f2;
	fma.rn.f32 	%f299, %f293, %f297, %f3;
	abs.f32 	%f300, %f298;
	abs.f32 	%f301, %f299;
	setp.gt.f32 	%p4, %f300, %f301;
	selp.f32 	%f302, %f300, %f301, %p4;
	selp.f32 	%f303, %f301, %f300, %p4;
	div.rn.f32 	%f304, %f303, %f302;
	fma.rn.f32 	%f305, %f304, %f304, 0f3F800000;
	sqrt.rn.f32 	%f306, %f305;
	mul.f32 	%f307, %f302, %f306;
	setp.eq.f32 	%p5, %f302, 0f00000000;
	setp.gt.f32 	%p6, %f302, 0f7F7FFFFF;
	setp.gt.f32 	%p7, %f303, 0f7F7FFFFF;
	add.f32 	%f308, %f301, %f300;
	selp.f32 	%f309, %f308, %f307, %p6;
	selp.f32 	%f310, %f308, %f309, %p5;
	selp.f32 	%f1, %f308, %f310, %p7;
	setp.lt.f32 	%p8, %f1, 0f40000000;
	mov.b16 	%rs6, 97;
	@%p8 bra 	$L__BB0_4;
	setp.lt.f32 	%p9, %f1, 0f40A00000;
	mov.b16 	%rs6, 101;
	@%p9 bra 	$L__BB0_4;
	setp.lt.f32 	%p10, %f1, 0f41A00000;
	setp.lt.f32 	%p11, %f1, 0f42C80000;
	selp.b16 	%rs5, 100, 101, %p11;
	selp.b16 	%rs6, 99, %rs5, %p10;
$L__BB0_4:
	mad.lo.s32 	%r10, %r9, 10000, %r1;
	cvt.s64.s32 	%rd2, %r10;
	cvta.to.global.u64 	%rd3, %rd1;
	add.s64 	%rd4, %rd3, %rd2;
	st.global.u8 	[%rd4], %rs6;
$L__BB0_5:
	ret;

}


// ===== COMPILED SASS (sm_100) =====

	.target	sm_100

	.elftype	@"ET_EXEC"


//--------------------- .note.nv.tkinfo           --------------------------
	.section	.note.nv.tkinfo,"",@"SHT_NOTE"
	.sectionflags	@"SHF_NOTE_NV_TKINFO"
	.tkinfo
        /*0018*/ 	.word	0x00000002
        /*0030*/ 	.string	""
        /*0030*/ 	.string	"ptxas"
        /*0030*/ 	.string	"Cuda compilation tools, release 13.0, V13.0.88"
        /*0030*/ 	.string	"Build cuda_13.0.r13.0/compiler.36424714_0"
        /*0030*/ 	.string	"-arch sm_100 -m 64 "



//--------------------- .note.nv.cuinfo           --------------------------
	.section	.note.nv.cuinfo,"",@"SHT_NOTE"
	.sectionflags	@"SHF_NOTE_NV_CUINFO"
        /*0018*/ 	.short	0x0002
        /*001a*/ 	.short	0x0064
        /*001c*/ 	.short	0x0082
	.zero		2


//--------------------- .nv.info                  --------------------------
	.section	.nv.info,"",@"SHT_CUDA_INFO"
	.align	4


	//----- nvinfo : EIATTR_REGCOUNT
	.align		4
        /*0000*/ 	.byte	0x04, 0x2f
        /*0002*/ 	.short	(.L_1 - .L_0)
	.align		4
.L_0:
        /*0004*/ 	.word	index@(_Z10mandelbrotPc)
        /*0008*/ 	.word	0x00000014


	//----- nvinfo : EIATTR_FRAME_SIZE
	.align		4
.L_1:
        /*000c*/ 	.byte	0x04, 0x11
        /*000e*/ 	.short	(.L_3 - .L_2)
	.align		4
.L_2:
        /*0010*/ 	.word	index@($__internal_1_$__cuda_sm3x_div_rn_noftz_f32_slowpath)
        /*0014*/ 	.word	0x00000000


	//----- nvinfo : EIATTR_FRAME_SIZE
	.align		4
.L_3:
        /*0018*/ 	.byte	0x04, 0x11
        /*001a*/ 	.short	(.L_5 - .L_4)
	.align		4
.L_4:
        /*001c*/ 	.word	index@($__internal_0_$__cuda_sm20_sqrt_rn_f32_slowpath)
        /*0020*/ 	.word	0x00000000


	//----- nvinfo : EIATTR_FRAME_SIZE
	.align		4
.L_5:
        /*0024*/ 	.byte	0x04, 0x11
        /*0026*/ 	.short	(.L_7 - .L_6)
	.align		4
.L_6:
        /*0028*/ 	.word	index@(_Z10mandelbrotPc)
        /*002c*/ 	.word	0x00000000


	//----- nvinfo : EIATTR_MIN_STACK_SIZE
	.align		4
.L_7:
        /*0030*/ 	.byte	0x04, 0x12
        /*0032*/ 	.short	(.L_9 - .L_8)
	.align		4
.L_8:
        /*0034*/ 	.word	index@(_Z10mandelbrotPc)
        /*0038*/ 	.word	0x00000000
.L_9:


//--------------------- .nv.compat                --------------------------
	.section	.nv.compat,"",@"SHT_CUDA_COMPAT_INFO"
	.align	4
        /*0000*/ 	.byte	0x02, 0x09, 0x00, 0x00, 0x02, 0x02, 0x01, 0x00, 0x02, 0x05, 0x05, 0x00, 0x03, 0x07, 0x01, 0x01
        /*0010*/ 	.byte	0x02, 0x03, 0x00, 0x00, 0x02, 0x06, 0x01, 0x00, 0x04, 0x0b, 0x08, 0x00, 0x01, 0x00, 0x00, 0x00
        /*0020*/ 	.byte	0x00, 0x00, 0x00, 0x00


//--------------------- .nv.info._Z10mandelbrotPc --------------------------
	.section	.nv.info._Z10mandelbrotPc,"",@"SHT_CUDA_INFO"
	.sectionflags	@""
	.align	4


	//----- nvinfo : EIATTR_CUDA_API_VERSION
	.align		4
        /*0000*/ 	.byte	0x04, 0x37
        /*0002*/ 	.short	(.L_11 - .L_10)
.L_10:
        /*0004*/ 	.word	0x00000082


	//----- nvinfo : EIATTR_KPARAM_INFO
	.align		4
.L_11:
        /*0008*/ 	.byte	0x04, 0x17
        /*000a*/ 	.short	(.L_13 - .L_12)
.L_12:
        /*000c*/ 	.word	0x00000000
        /*0010*/ 	.short	0x0000
        /*0012*/ 	.short	0x0000
        /*0014*/ 	.byte	0x00, 0xf5, 0x21, 0x00


	//----- nvinfo : EIATTR_SPARSE_MMA_MASK
	.align		4
.L_13:
        /*0018*/ 	.byte	0x03, 0x50
        /*001a*/ 	.short	0x0000


	//----- nvinfo : EIATTR_MAXREG_COUNT
	.align		4
        /*001c*/ 	.byte	0x03, 0x1b
        /*001e*/ 	.short	0x00ff


	//----- nvinfo : EIATTR_MERCURY_ISA_VERSION
	.align		4
        /*0020*/ 	.byte	0x03, 0x5f
        /*0022*/ 	.short	0x0101


	//----- nvinfo : EIATTR_VRC_CTA_INIT_COUNT
	.align		4
        /*0024*/ 	.byte	0x02, 0x4a
	.zero		1
	.zero		1


	//----- nvinfo : EIATTR_EXIT_INSTR_OFFSETS
	.align		4
        /*0028*/ 	.byte	0x04, 0x1c
        /*002a*/ 	.short	(.L_15 - .L_14)


	//   ....[0]....
.L_14:
        /*002c*/ 	.word	0x000000b0


	//   ....[1]....
        /*0030*/ 	.word	0x000013e0


	//----- nvinfo : EIATTR_CRS_STACK_SIZE
	.align		4
.L_15:
        /*0034*/ 	.byte	0x04, 0x1e
        /*0036*/ 	.short	(.L_17 - .L_16)
.L_16:
        /*0038*/ 	.word	0x00000000


	//----- nvinfo : EIATTR_CBANK_PARAM_SIZE
	.align		4
.L_17:
        /*003c*/ 	.byte	0x03, 0x19
        /*003e*/ 	.short	0x0008


	//----- nvinfo : EIATTR_PARAM_CBANK
	.align		4
        /*0040*/ 	.byte	0x04, 0x0a
        /*0042*/ 	.short	(.L_19 - .L_18)
	.align		4
.L_18:
        /*0044*/ 	.word	index@(.nv.constant0._Z10mandelbrotPc)
        /*0048*/ 	.short	0x0380
        /*004a*/ 	.short	0x0008


	//----- nvinfo : EIATTR_SW_WAR
	.align		4
.L_19:
        /*004c*/ 	.byte	0x04, 0x36
        /*004e*/ 	.short	(.L_21 - .L_20)
.L_20:
        /*0050*/ 	.word	0x00000008
.L_21:


//--------------------- .nv.callgraph             --------------------------
	.section	.nv.callgraph,"",@"SHT_CUDA_CALLGRAPH"
	.align	4
	.sectionentsize	8
	.align		4
        /*0000*/ 	.word	0x00000000
	.align		4
        /*0004*/ 	.word	0xffffffff
	.align		4
        /*0008*/ 	.word	0x00000000
	.align		4
        /*000c*/ 	.word	0xfffffffe
	.align		4
        /*0010*/ 	.word	0x00000000
	.align		4
        /*0014*/ 	.word	0xfffffffd
	.align		4
        /*0018*/ 	.word	0x00000000
	.align		4
        /*001c*/ 	.word	0xfffffffc


//--------------------- .text._Z10mandelbrotPc    --------------------------
	.section	.text._Z10mandelbrotPc,"ax",@progbits
	.align	128
        .global         _Z10mandelbrotPc
        .type           _Z10mandelbrotPc,@function
        .size           _Z10mandelbrotPc,(.L_x_22 - _Z10mandelbrotPc)
        .other          _Z10mandelbrotPc,@"STO_CUDA_ENTRY STV_DEFAULT"
_Z10mandelbrotPc:
.text._Z10mandelbrotPc:
[----:B------:R-:W-:Y:S01]  /*0000*/  LDC R1, c[0x0][0x37c] ;  /* 0x0000df00ff017b82 */ /* 0x000fe20000000800 */
[----:B------:R-:W0:Y:S07]  /*0010*/  S2R R4, SR_TID.Y ;  /* 0x0000000000047919 */ /* 0x000e2e0000002200 */
[----:B------:R-:W1:Y:S01]  /*0020*/  LDC R0, c[0x0][0x360] ;  /* 0x0000d800ff007b82 */ /* 0x000e620000000800 */
[----:B------:R-:W1:Y:S07]  /*0030*/  S2R R5, SR_TID.X ;  /* 0x0000000000057919 */ /* 0x000e6e0000002100 */
[----:B------:R-:W0:Y:S08]  /*0040*/  S2UR UR5, SR_CTAID.Y ;  /* 0x00000000000579c3 */ /* 0x000e300000002600 */
[----:B------:R-:W0:Y:S08]  /*0050*/  LDC R3, c[0x0][0x364] ;  /* 0x0000d900ff037b82 */ /* 0x000e300000000800 */
[----:B------:R-:W1:Y:S01]  /*0060*/  S2UR UR4, SR_CTAID.X ;  /* 0x00000000000479c3 */ /* 0x000e620000002500 */
[----:B0-----:R-:W-:-:S05]  /*0070*/  IMAD R4, R3, UR5, R4 ;  /* 0x0000000503047c24 */ /* 0x001fca000f8e0204 */
[----:B------:R-:W-:Y:S01]  /*0080*/  ISETP.GT.U32.AND P0, PT, R4, 0x270f, PT ;  /* 0x0000270f0400780c */ /* 0x000fe20003f04070 */
[----:B-1----:R-:W-:-:S05]  /*0090*/  IMAD R5, R0, UR4, R5 ;  /* 0x0000000400057c24 */ /* 0x002fca000f8e0205 */
[----:B------:R-:W-:-:S13]  /*00a0*/  ISETP.GT.OR P0, PT, R5, 0x270f, P0 ;  /* 0x0000270f0500780c */ /* 0x000fda0000704670 */
[----:B------:R-:W-:Y:S05]  /*00b0*/  @P0 EXIT ;  /* 0x000000000000094d */ /* 0x000fea0003800000 */
[----:B------:R-:W-:Y:S01]  /*00c0*/  I2FP.F32.U32 R2, R4 ;  /* 0x0000000400027245 */ /* 0x000fe20000201000 */
[----:B------:R-:W-:Y:S01]  /*00d0*/  BSSY.RECONVERGENT B0, `(.L_x_0) ;  /* 0x0000106000007945 */ /* 0x000fe20003800200 */
[----:B------:R-:W-:Y:S02]  /*00e0*/  MOV R7, 0x7fc00000 ;  /* 0x7fc0000000077802 */ /* 0x000fe40000000f00 */
[----:B------:R-:W-:Y:S01]  /*00f0*/  I2FP.F32.S32 R0, R5 ;  /* 0x0000000500007245 */ /* 0x000fe20000201400 */
[----:B------:R-:W-:Y:S02]  /*0100*/  FADD R3, R2, +QNAN ;  /* 0x7fc0000002037421 */ /* 0x000fe40000000000 */
[----:B------:R-:W-:Y:S02]  /*0110*/  FADD R8, R7, +QNAN ;  /* 0x7fc0000007087421 */ /* 0x000fe40000000000 */
[C---:B------:R-:W-:Y:S02]  /*0120*/  FMUL R6, R3.reuse, R3 ;  /* 0x0000000303067220 */ /* 0x040fe40000400000 */
[----:B------:R-:W-:-:S02]  /*0130*/  FFMA R3, R3, R8, R2 ;  /* 0x0000000803037223 */ /* 0x000fc40000000002 */
[----:B------:R-:W-:Y:S02]  /*0140*/  FFMA R7, R7, +QNAN , -R6 ;  /* 0x7fc0000007077823 */ /* 0x000fe40000000806 */
[----:B------:R-:W-:Y:S02]  /*0150*/  FMUL R6, R3, R3 ;  /* 0x0000000303067220 */ /* 0x000fe40000400000 */
[----:B------:R-:W-:-:S04]  /*0160*/  FADD R7, R0, R7 ;  /* 0x0000000700077221 */ /* 0x000fc80000000000 */
[C---:B------:R-:W-:Y:S01]  /*0170*/  FADD R8, R7.reuse, R7 ;  /* 0x0000000707087221 */ /* 0x040fe20000000000 */
[----:B------:R-:W-:-:S03]  /*0180*/  FFMA R7, R7, R7, -R6 ;  /* 0x0000000707077223 */ /* 0x000fc60000000806 */
[----:B------:R-:W-:Y:S01]  /*0190*/  FFMA R3, R3, R8, R2 ;  /* 0x0000000803037223 */ /* 0x000fe20000000002 */
[----:B------:R-:W-:-:S03]  /*01a0*/  FADD R7, R0, R7 ;  /* 0x0000000700077221 */ /* 0x000fc60000000000 */
[----:B------:R-:W-:Y:S01]  /*01b0*/  FMUL R6, R3, R3 ;  /* 0x0000000303067220 */ /* 0x000fe20000400000 */
[----:B------:R-:W-:-:S03]  /*01c0*/  FADD R8, R7, R7 ;  /* 0x0000000707087221 */ /* 0x000fc60000000000 */
[----:B------:R-:W-:Y:S01]  /*01d0*/  FFMA R7, R7, R7, -R6 ;  /* 0x0000000707077223 */ /* 0x000fe20000000806 */
[----:B------:R-:W-:-:S03]  /*01e0*/  FFMA R3, R3, R8, R2 ;  /* 0x0000000803037223 */ /* 0x000fc60000000002 */
[----:B------:R-:W-:Y:S01]  /*01f0*/  FADD R7, R0, R7 ;  /* 0x0000000700077221 */ /* 0x000fe20000000000 */
[----:B------:R-:W-:-:S03]  /*0200*/  FMUL R6, R3, R3 ;  /* 0x0000000303067220 */ /* 0x000fc60000400000 */
        /* <DEDUP_REMOVED lines=228> */
[----:B------:R-:W-:-:S05]  /*1050*/  FADD R7, R0, R7 ;  /* 0x0000000700077221 */ /* 0x000fca0000000000 */
[----:B------:R-:W-:-:S04]  /*1060*/  FSETP.GT.AND P0, PT, |R7|, |R6|, PT ;  /* 0x400000060700720b */ /* 0x000fc80003f04200 */
[----:B------:R-:W-:Y:S02]  /*1070*/  FSEL R3, |R7|, |R6|, P0 ;  /* 0x4000000607037208 */ /* 0x000fe40000000200 */
[----:B------:R-:W-:Y:S02]  /*1080*/  FSEL R0, |R6|, |R7|, P0 ;  /* 0x4000000706007208 */ /* 0x000fe40000000200 */
[----:B------:R-:W0:Y:S08]  /*1090*/  MUFU.RCP R2, R3 ;  /* 0x0000000300027308 */ /* 0x000e300000001000 */
[----:B------:R-:W1:Y:S01]  /*10a0*/  FCHK P0, R0, R3 ;  /* 0x0000000300007302 */ /* 0x000e620000000000 */
[----:B0-----:R-:W-:-:S04]  /*10b0*/  FFMA R9, -R3, R2, 1 ;  /* 0x3f80000003097423 */ /* 0x001fc80000000102 */
[----:B------:R-:W-:-:S04]  /*10c0*/  FFMA R9, R2, R9, R2 ;  /* 0x0000000902097223 */ /* 0x000fc80000000002 */
[----:B------:R-:W-:-:S04]  /*10d0*/  FFMA R2, R0, R9, RZ ;  /* 0x0000000900027223 */ /* 0x000fc800000000ff */
[----:B------:R-:W-:-:S04]  /*10e0*/  FFMA R8, -R3, R2, R0 ;  /* 0x0000000203087223 */ /* 0x000fc80000000100 */
[----:B------:R-:W-:Y:S01]  /*10f0*/  FFMA R2, R9, R8, R2 ;  /* 0x0000000809027223 */ /* 0x000fe20000000002 */
[----:B-1----:R-:W-:Y:S06]  /*1100*/  @!P0 BRA `(.L_x_1) ;  /* 0x0000000000088947 */ /* 0x002fec0003800000 */
[----:B------:R-:W-:-:S07]  /*1110*/  MOV R8, 0x1130 ;  /* 0x0000113000087802 */ /* 0x000fce0000000f00 */
[----:B------:R-:W-:Y:S05]  /*1120*/  CALL.REL.NOINC `($__internal_1_$__cuda_sm3x_div_rn_noftz_f32_slowpath) ;  /* 0x0000000400107944 */ /* 0x000fea0003c00000 */
.L_x_1:
[----:B------:R-:W-:Y:S05]  /*1130*/  BSYNC.RECONVERGENT B0 ;  /* 0x0000000000007941 */ /* 0x000fea0003800200 */
.L_x_0:
[----:B------:R-:W-:Y:S01]  /*1140*/  FFMA R9, R2, R2, 1 ;  /* 0x3f80000002097423 */ /* 0x000fe20000000002 */
[----:B------:R-:W-:Y:S03]  /*1150*/  BSSY.RECONVERGENT B0, `(.L_x_2) ;  /* 0x000000e000007945 */ /* 0x000fe60003800200 */
[----:B------:R0:W1:Y:S01]  /*1160*/  MUFU.RSQ R8, R9 ;  /* 0x0000000900087308 */ /* 0x0000620000001400 */
[----:B------:R-:W-:-:S04]  /*1170*/  IADD3 R2, PT, PT, R9, -0xd000000, RZ ;  /* 0xf300000009027810 */ /* 0x000fc80007ffe0ff */
[----:B------:R-:W-:-:S13]  /*1180*/  ISETP.GT.U32.AND P0, PT, R2, 0x727fffff, PT ;  /* 0x727fffff0200780c */ /* 0x000fda0003f04070 */
[----:B01----:R-:W-:Y:S05]  /*1190*/  @!P0 BRA `(.L_x_3) ;  /* 0x0000000000148947 */ /* 0x003fea0003800000 */
[----:B------:R-:W-:Y:S01]  /*11a0*/  BSSY.RECONVERGENT B1, `(.L_x_4) ;  /* 0x0000003000017945 */ /* 0x000fe20003800200 */
[----:B------:R-:W-:-:S07]  /*11b0*/  MOV R13, 0x11d0 ;  /* 0x000011d0000d7802 */ /* 0x000fce0000000f00 */
[----:B------:R-:W-:Y:S05]  /*11c0*/  CALL.REL.NOINC `($__internal_0_$__cuda_sm20_sqrt_rn_f32_slowpath) ;  /* 0x0000000000887944 */ /* 0x000fea0003c00000 */
[----:B------:R-:W-:Y:S05]  /*11d0*/  BSYNC.RECONVERGENT B1 ;  /* 0x0000000000017941 */ /* 0x000fea0003800200 */
.L_x_4:
[----:B------:R-:W-:Y:S05]  /*11e0*/  BRA `(.L_x_5) ;  /* 0x0000000000107947 */ /* 0x000fea0003800000 */
.L_x_3:
[----:B------:R-:W-:Y:S01]  /*11f0*/  FMUL.FTZ R2, R9, R8 ;  /* 0x0000000809027220 */ /* 0x000fe20000410000 */
[----:B------:R-:W-:-:S03]  /*1200*/  FMUL.FTZ R8, R8, 0.5 ;  /* 0x3f00000008087820 */ /* 0x000fc60000410000 */
[----:B------:R-:W-:-:S04]  /*1210*/  FFMA R9, -R2, R2, R9 ;  /* 0x0000000202097223 */ /* 0x000fc80000000109 */
[----:B------:R-:W-:-:S07]  /*1220*/  FFMA R2, R9, R8, R2 ;  /* 0x0000000809027223 */ /* 0x000fce0000000002 */
.L_x_5:
[----:B------:R-:W-:Y:S05]  /*1230*/  BSYNC.RECONVERGENT B0 ;  /* 0x0000000000007941 */ /* 0x000fea0003800200 */
.L_x_2:
[----:B------:R-:W-:Y:S01]  /*1240*/  FSETP.GT.AND P1, PT, R0, 3.40282346638528859812e+38, PT ;  /* 0x7f7fffff0000780b */ /* 0x000fe20003f24000 */
[----:B------:R-:W-:Y:S01]  /*1250*/  FADD R7, |R7|, |R6| ;  /* 0x4000000607077221 */ /* 0x000fe20000000200 */
[C---:B------:R-:W-:Y:S01]  /*1260*/  FMUL R2, R3.reuse, R2 ;  /* 0x0000000203027220 */ /* 0x040fe20000400000 */
[C---:B------:R-:W-:Y:S01]  /*1270*/  FSETP.GT.AND P0, PT, R3.reuse, 3.40282346638528859812e+38, PT ;  /* 0x7f7fffff0300780b */ /* 0x040fe20003f04000 */
[----:B------:R-:W-:Y:S01]  /*1280*/  BSSY.RECONVERGENT B0, `(.L_x_6) ;  /* 0x000000f000007945 */ /* 0x000fe20003800200 */
[----:B------:R-:W-:Y:S01]  /*1290*/  FSETP.NEU.AND P2, PT, R3, RZ, PT ;  /* 0x000000ff0300720b */ /* 0x000fe20003f4d000 */
[----:B------:R-:W-:Y:S01]  /*12a0*/  HFMA2 R0, -RZ, RZ, 0, 5.781650543212890625e-06 ;  /* 0x00000061ff007431 */ /* 0x000fe200000001ff */
[----:B------:R-:W-:-:S06]  /*12b0*/  FSEL R2, R7, R2, P0 ;  /* 0x0000000207027208 */ /* 0x000fcc0000000000 */
[----:B------:R-:W-:-:S04]  /*12c0*/  @!P1 FSEL R7, R7, R2, !P2 ;  /* 0x0000000207079208 */ /* 0x000fc80005000000 */
[----:B------:R-:W-:-:S13]  /*12d0*/  FSETP.GEU.AND P0, PT, R7, 2, PT ;  /* 0x400000000700780b */ /* 0x000fda0003f0e000 */
[----:B------:R-:W-:Y:S05]  /*12e0*/  @!P0 BRA `(.L_x_7) ;  /* 0x0000000000208947 */ /* 0x000fea0003800000 */
[----:B------:R-:W-:Y:S02]  /*12f0*/  FSETP.GEU.AND P0, PT, R7, 5, PT ;  /* 0x40a000000700780b */ /* 0x000fe40003f0e000 */
[----:B------:R-:W-:Y:S02]  /*1300*/  MOV R2, 0x65 ;  /* 0x0000006500027802 */ /* 0x000fe40000000f00 */
[----:B------:R-:W-:-:S09]  /*1310*/  MOV R0, 0x65 ;  /* 0x0000006500007802 */ /* 0x000fd20000000f00 */
[C---:B------:R-:W-:Y:S02]  /*1320*/  @P0 FSETP.GEU.AND P2, PT, R7.reuse, 100, PT ;  /* 0x42c800000700080b */ /* 0x040fe40003f4e000 */
[----:B------:R-:W-:Y:S02]  /*1330*/  @P0 FSETP.GEU.AND P1, PT, R7, 20, PT ;  /* 0x41a000000700080b */ /* 0x000fe40003f2e000 */
[----:B------:R-:W-:-:S04]  /*1340*/  @P0 SEL R2, R2, 0x64, P2 ;  /* 0x0000006402020807 */ /* 0x000fc80001000000 */
[----:B------:R-:W-:-:S04]  /*1350*/  @P0 SEL R2, R2, 0x63, P1 ;  /* 0x0000006302020807 */ /* 0x000fc80000800000 */
[----:B------:R-:W-:-:S07]  /*1360*/  @P0 PRMT R0, R2, 0x7610, R0 ;  /* 0x0000761002000816 */ /* 0x000fce0000000000 */
.L_x_7:
[----:B------:R-:W-:Y:S05]  /*1370*/  BSYNC.RECONVERGENT B0 ;  /* 0x0000000000007941 */ /* 0x000fea0003800200 */
.L_x_6:
[----:B------:R-:W0:Y:S01]  /*1380*/  LDCU.64 UR6, c[0x0][0x380] ;  /* 0x00007000ff0677ac */ /* 0x000e220008000a00 */
[----:B------:R-:W-:Y:S01]  /*1390*/  IMAD R4, R4, 0x2710, R5 ;  /* 0x0000271004047824 */ /* 0x000fe200078e0205 */
[----:B------:R-:W1:Y:S04]  /*13a0*/  LDCU.64 UR4, c[0x0][0x358] ;  /* 0x00006b00ff0477ac */ /* 0x000e680008000a00 */
[----:B0-----:R-:W-:-:S04]  /*13b0*/  IADD3 R2, P0, PT, R4, UR6, RZ ;  /* 0x0000000604027c10 */ /* 0x001fc8000ff1e0ff */
[----:B------:R-:W-:-:S05]  /*13c0*/  LEA.HI.X.SX32 R3, R4, UR7, 0x1, P0 ;  /* 0x0000000704037c11 */ /* 0x000fca00080f0eff */
[----:B-1----:R-:W-:Y:S01]  /*13d0*/  STG.E.U8 desc[UR4][R2.64], R0 ;  /* 0x0000000002007986 */ /* 0x002fe2000c101104 */
[----:B------:R-:W-:Y:S05]  /*13e0*/  EXIT ;  /* 0x000000000000794d */ /* 0x000fea0003800000 */
        .weak           $__internal_0_$__cuda_sm20_sqrt_rn_f32_slowpath
        .type           $__internal_0_$__cuda_sm20_sqrt_rn_f32_slowpath,@function
        .size           $__internal_0_$__cuda_sm20_sqrt_rn_f32_slowpath,($__internal_1_$__cuda_sm3x_div_rn_noftz_f32_slowpath - $__internal_0_$__cuda_sm20_sqrt_rn_f32_slowpath)
$__internal_0_$__cuda_sm20_sqrt_rn_f32_slowpath:
[----:B------:R-:W-:-:S13]  /*13f0*/  LOP3.LUT P0, RZ, R9, 0x7fffffff, RZ, 0xc0, !PT ;  /* 0x7fffffff09ff7812 */ /* 0x000fda000780c0ff */
[----:B------:R-:W-:Y:S01]  /*1400*/  @!P0 MOV R8, R9 ;  /* 0x0000000900088202 */ /* 0x000fe20000000f00 */
[----:B------:R-:W-:Y:S06]  /*1410*/  @!P0 BRA `(.L_x_8) ;  /* 0x0000000000448947 */ /* 0x000fec0003800000 */
[----:B------:R-:W-:Y:S02]  /*1420*/  FSETP.GEU.FTZ.AND P0, PT, R9, RZ, PT ;  /* 0x000000ff0900720b */ /* 0x000fe40003f1e000 */
[----:B------:R-:W-:-:S11]  /*1430*/  MOV R2, R9 ;  /* 0x0000000900027202 */ /* 0x000fd60000000f00 */
[----:B------:R-:W-:Y:S01]  /*1440*/  @!P0 MOV R8, 0x7fffffff ;  /* 0x7fffffff00088802 */ /* 0x000fe20000000f00 */
[----:B------:R-:W-:Y:S06]  /*1450*/  @!P0 BRA `(.L_x_8) ;  /* 0x0000000000348947 */ /* 0x000fec0003800000 */
[----:B------:R-:W-:-:S13]  /*1460*/  FSETP.GTU.FTZ.AND P0, PT, |R2|, +INF , PT ;  /* 0x7f8000000200780b */ /* 0x000fda0003f1c200 */
[----:B------:R-:W-:Y:S01]  /*1470*/  @P0 FADD.FTZ R8, R2, 1 ;  /* 0x3f80000002080421 */ /* 0x000fe20000010000 */
[----:B------:R-:W-:Y:S06]  /*1480*/  @P0 BRA `(.L_x_8) ;  /* 0x0000000000280947 */ /* 0x000fec0003800000 */
[----:B------:R-:W-:-:S13]  /*1490*/  FSETP.NEU.FTZ.AND P0, PT, |R2|, +INF , PT ;  /* 0x7f8000000200780b */ /* 0x000fda0003f1d200 */
[----:B------:R-:W-:-:S04]  /*14a0*/  @P0 FFMA R9, R2, 1.84467440737095516160e+19, RZ ;  /* 0x5f80000002090823 */ /* 0x000fc800000000ff */
[----:B------:R-:W0:Y:S02]  /*14b0*/  @P0 MUFU.RSQ R8, R9 ;  /* 0x0000000900080308 */ /* 0x000e240000001400 */
[----:B0-----:R-:W-:Y:S01]  /*14c0*/  @P0 FMUL.FTZ R10, R9, R8 ;  /* 0x00000008090a0220 */ /* 0x001fe20000410000 */
[----:B------:R-:W-:Y:S01]  /*14d0*/  @P0 FMUL.FTZ R12, R8, 0.5 ;  /* 0x3f000000080c0820 */ /* 0x000fe20000410000 */
[----:B------:R-:W-:Y:S02]  /*14e0*/  @!P0 MOV R8, R2 ;  /* 0x0000000200088202 */ /* 0x000fe40000000f00 */
[----:B------:R-:W-:-:S04]  /*14f0*/  @P0 FADD.FTZ R11, -R10, -RZ ;  /* 0x800000ff0a0b0221 */ /* 0x000fc80000010100 */
[----:B------:R-:W-:-:S04]  /*1500*/  @P0 FFMA R11, R10, R11, R9 ;  /* 0x0000000b0a0b0223 */ /* 0x000fc80000000009 */
[----:B------:R-:W-:-:S04]  /*1510*/  @P0 FFMA R11, R11, R12, R10 ;  /* 0x0000000c0b0b0223 */ /* 0x000fc8000000000a */
[----:B------:R-:W-:-:S07]  /*1520*/  @P0 FMUL.FTZ R8, R11, 2.3283064365386962891e-10 ;  /* 0x2f8000000b080820 */ /* 0x000fce0000410000 */
.L_x_8:
[----:B------:R-:W-:Y:S01]  /*1530*/  HFMA2 R9, -RZ, RZ, 0, 0 ;  /* 0x00000000ff097431 */ /* 0x000fe200000001ff */
[----:B------:R-:W-:Y:S02]  /*1540*/  MOV R2, R8 ;  /* 0x0000000800027202 */ /* 0x000fe40000000f00 */
[----:B------:R-:W-:-:S04]  /*1550*/  MOV R8, R13 ;  /* 0x0000000d00087202 */ /* 0x000fc80000000f00 */
[----:B------:R-:W-:Y:S05]  /*1560*/  RET.REL.NODEC R8 `(_Z10mandelbrotPc) ;  /* 0xffffffe808a47950 */ /* 0x000fea0003c3ffff */
        .weak           $__internal_1_$__cuda_sm3x_div_rn_noftz_f32_slowpath
        .type           $__internal_1_$__cuda_sm3x_div_rn_noftz_f32_slowpath,@function
        .size           $__internal_1_$__cuda_sm3x_div_rn_noftz_f32_slowpath,(.L_x_22 - $__internal_1_$__cuda_sm3x_div_rn_noftz_f32_slowpath)
$__internal_1_$__cuda_sm3x_div_rn_noftz_f32_slowpath:
[----:B------:R-:W-:Y:S01]  /*1570*/  SHF.R.U32.HI R10, RZ, 0x17, R3 ;  /* 0x00000017ff0a7819 */ /* 0x000fe20000011603 */
[----:B------:R-:W-:Y:S01]  /*1580*/  BSSY.RECONVERGENT B1, `(.L_x_9) ;  /* 0x0000064000017945 */ /* 0x000fe20003800200 */
[----:B------:R-:W-:Y:S02]  /*1590*/  SHF.R.U32.HI R2, RZ, 0x17, R0 ;  /* 0x00000017ff027819 */ /* 0x000fe40000011600 */
[----:B------:R-:W-:Y:S02]  /*15a0*/  LOP3.LUT R10, R10, 0xff, RZ, 0xc0, !PT ;  /* 0x000000ff0a0a7812 */ /* 0x000fe400078ec0ff */
[----:B------:R-:W-:Y:S02]  /*15b0*/  LOP3.LUT R2, R2, 0xff, RZ, 0xc0, !PT ;  /* 0x000000ff02027812 */ /* 0x000fe400078ec0ff */
[----:B------:R-:W-:Y:S02]  /*15c0*/  IADD3 R14, PT, PT, R10, -0x1, RZ ;  /* 0xffffffff0a0e7810 */ /* 0x000fe40007ffe0ff */
[----:B------:R-:W-:-:S02]  /*15d0*/  IADD3 R13, PT, PT, R2, -0x1, RZ ;  /* 0xffffffff020d7810 */ /* 0x000fc40007ffe0ff */
[----:B------:R-:W-:Y:S02]  /*15e0*/  ISETP.GT.U32.AND P0, PT, R14, 0xfd, PT ;  /* 0x000000fd0e00780c */ /* 0x000fe40003f04070 */
[----:B------:R-:W-:Y:S02]  /*15f0*/  MOV R11, R0 ;  /* 0x00000000000b7202 */ /* 0x000fe40000000f00 */
[----:B------:R-:W-:Y:S02]  /*1600*/  ISETP.GT.U32.OR P0, PT, R13, 0xfd, P0 ;  /* 0x000000fd0d00780c */ /* 0x000fe40000704470 */
[----:B------:R-:W-:-:S11]  /*1610*/  MOV R12, R3 ;  /* 0x00000003000c7202 */ /* 0x000fd60000000f00 */
[----:B------:R-:W-:Y:S01]  /*1620*/  @!P0 MOV R9, RZ ;  /* 0x000000ff00098202 */ /* 0x000fe20000000f00 */
[----:B------:R-:W-:Y:S06]  /*1630*/  @!P0 BRA `(.L_x_10) ;  /* 0x00000000005c8947 */ /* 0x000fec0003800000 */
[----:B------:R-:W-:Y:S02]  /*1640*/  FSETP.GTU.FTZ.AND P0, PT, |R0|, +INF , PT ;  /* 0x7f8000000000780b */ /* 0x000fe40003f1c200 */
[----:B------:R-:W-:-:S04]  /*1650*/  FSETP.GTU.FTZ.AND P1, PT, |R3|, +INF , PT ;  /* 0x7f8000000300780b */ /* 0x000fc80003f3c200 */
[----:B------:R-:W-:-:S13]  /*1660*/  PLOP3.LUT P0, PT, P0, P1, PT, 0xf8, 0x8f ;  /* 0x00000000008f781c */ /* 0x000fda0000703f70 */
[----:B------:R-:W-:Y:S05]  /*1670*/  @P0 BRA `(.L_x_11) ;  /* 0x00000004004c0947 */ /* 0x000fea0003800000 */
[----:B------:R-:W-:-:S13]  /*1680*/  LOP3.LUT P0, RZ, R12, 0x7fffffff, R11, 0xc8, !PT ;  /* 0x7fffffff0cff7812 */ /* 0x000fda000780c80b */
[----:B------:R-:W-:Y:S05]  /*1690*/  @!P0 BRA `(.L_x_12) ;  /* 0x00000004003c8947 */ /* 0x000fea0003800000 */
[C---:B------:R-:W-:Y:S02]  /*16a0*/  FSETP.NEU.FTZ.AND P2, PT, |R0|.reuse, +INF , PT ;  /* 0x7f8000000000780b */ /* 0x040fe40003f5d200 */
[----:B------:R-:W-:Y:S02]  /*16b0*/  FSETP.NEU.FTZ.AND P1, PT, |R3|, +INF , PT ;  /* 0x7f8000000300780b */ /* 0x000fe40003f3d200 */
[----:B------:R-:W-:-:S11]  /*16c0*/  FSETP.NEU.FTZ.AND P0, PT, |R0|, +INF , PT ;  /* 0x7f8000000000780b */ /* 0x000fd60003f1d200 */
[----:B------:R-:W-:Y:S05]  /*16d0*/  @!P1 BRA !P2, `(.L_x_12) ;  /* 0x00000004002c9947 */ /* 0x000fea0005000000 */
[----:B------:R-:W-:-:S04]  /*16e0*/  LOP3.LUT P2, RZ, R11, 0x7fffffff, RZ, 0xc0, !PT ;  /* 0x7fffffff0bff7812 */ /* 0x000fc8000784c0ff */
[----:B------:R-:W-:-:S13]  /*16f0*/  PLOP3.LUT P1, PT, P1, P2, PT, 0x2f, 0xf2 ;  /* 0x0000000000f2781c */ /* 0x000fda0000f24577 */
[----:B------:R-:W-:Y:S05]  /*1700*/  @P1 BRA `(.L_x_13) ;  /* 0x0000000400181947 */ /* 0x000fea0003800000 */
[----:B------:R-:W-:-:S04]  /*1710*/  LOP3.LUT P1, RZ, R12, 0x7fffffff, RZ, 0xc0, !PT ;  /* 0x7fffffff0cff7812 */ /* 0x000fc8000782c0ff */
[----:B------:R-:W-:-:S13]  /*1720*/  PLOP3.LUT P0, PT, P0, P1, PT, 0x2f, 0xf2 ;  /* 0x0000000000f2781c */ /* 0x000fda0000702577 */
[----:B------:R-:W-:Y:S05]  /*1730*/  @P0 BRA `(.L_x_14) ;  /* 0x0000000400000947 */ /* 0x000fea0003800000 */
[----:B------:R-:W-:Y:S02]  /*1740*/  ISETP.GE.AND P0, PT, R13, RZ, PT ;  /* 0x000000ff0d00720c */ /* 0x000fe40003f06270 */
[----:B------:R-:W-:-:S11]  /*1750*/  ISETP.GE.AND P1, PT, R14, RZ, PT ;  /* 0x000000ff0e00720c */ /* 0x000fd60003f26270 */
[----:B------:R-:W-:Y:S01]  /*1760*/  @P0 MOV R9, RZ ;  /* 0x000000ff00090202 */ /* 0x000fe20000000f00 */
[----:B------:R-:W-:Y:S01]  /*1770*/  @!P0 FFMA R11, R0, 1.84467440737095516160e+19, RZ ;  /* 0x5f800000000b8823 */ /* 0x000fe200000000ff */
[----:B------:R-:W-:Y:S01]  /*1780*/  @!P0 MOV R9, 0xffffffc0 ;  /* 0xffffffc000098802 */ /* 0x000fe20000000f00 */
[----:B------:R-:W-:-:S03]  /*1790*/  @!P1 FFMA R12, R3, 1.84467440737095516160e+19, RZ ;  /* 0x5f800000030c9823 */ /* 0x000fc600000000ff */
[----:B------:R-:W-:-:S07]  /*17a0*/  @!P1 IADD3 R9, PT, PT, R9, 0x40, RZ ;  /* 0x0000004009099810 */ /* 0x000fce0007ffe0ff */
.L_x_10:
[----:B------:R-:W-:Y:S01]  /*17b0*/  LEA R13, R10, 0xc0800000, 0x17 ;  /* 0xc08000000a0d7811 */ /* 0x000fe200078eb8ff */
[----:B------:R-:W-:Y:S03]  /*17c0*/  BSSY.RECONVERGENT B2, `(.L_x_15) ;  /* 0x0000036000027945 */ /* 0x000fe60003800200 */
[----:B------:R-:W-:Y:S02]  /*17d0*/  IADD3 R13, PT, PT, -R13, R12, RZ ;  /* 0x0000000c0d0d7210 */ /* 0x000fe40007ffe1ff */
[----:B------:R-:W-:Y:S02]  /*17e0*/  IADD3 R12, PT, PT, R2, -0x7f, RZ ;  /* 0xffffff81020c7810 */ /* 0x000fe40007ffe0ff */
[----:B------:R-:W0:Y:S01]  /*17f0*/  MUFU.RCP R14, R13 ;  /* 0x0000000d000e7308 */ /* 0x000e220000001000 */
[----:B------:R-:W-:Y:S02]  /*1800*/  FADD.FTZ R15, -R13, -RZ ;  /* 0x800000ff0d0f7221 */ /* 0x000fe40000010100 */
[C---:B------:R-:W-:Y:S01]  /*1810*/  IMAD R2, R12.reuse, -0x800000, R11 ;  /* 0xff8000000c027824 */ /* 0x040fe200078e020b */
[----:B------:R-:W-:-:S04]  /*1820*/  IADD3 R12, PT, PT, R12, 0x7f, -R10 ;  /* 0x0000007f0c0c7810 */ /* 0x000fc80007ffe80a */
[----:B------:R-:W-:Y:S01]  /*1830*/  IADD3 R9, PT, PT, R12, R9, RZ ;  /* 0x000000090c097210 */ /* 0x000fe20007ffe0ff */
[----:B0-----:R-:W-:-:S04]  /*1840*/  FFMA R17, R14, R15, 1 ;  /* 0x3f8000000e117423 */ /* 0x001fc8000000000f */
[----:B------:R-:W-:-:S04]  /*1850*/  FFMA R16, R14, R17, R14 ;  /* 0x000000110e107223 */ /* 0x000fc8000000000e */
[----:B------:R-:W-:-:S04]  /*1860*/  FFMA R11, R2, R16, RZ ;  /* 0x00000010020b7223 */ /* 0x000fc800000000ff */
[----:B------:R-:W-:-:S04]  /*1870*/  FFMA R14, R15, R11, R2 ;  /* 0x0000000b0f0e7223 */ /* 0x000fc80000000002 */
[----:B------:R-:W-:-:S04]  /*1880*/  FFMA R17, R16, R14, R11 ;  /* 0x0000000e10117223 */ /* 0x000fc8000000000b */
[----:B------:R-:W-:-:S04]  /*1890*/  FFMA R14, R15, R17, R2 ;  /* 0x000000110f0e7223 */ /* 0x000fc80000000002 */
[----:B------:R-:W-:-:S05]  /*18a0*/  FFMA R2, R16, R14, R17 ;  /* 0x0000000e10027223 */ /* 0x000fca0000000011 */
[----:B------:R-:W-:-:S04]  /*18b0*/  SHF.R.U32.HI R10, RZ, 0x17, R2 ;  /* 0x00000017ff0a7819 */ /* 0x000fc80000011602 */
[----:B------:R-:W-:-:S04]  /*18c0*/  LOP3.LUT R10, R10, 0xff, RZ, 0xc0, !PT ;  /* 0x000000ff0a0a7812 */ /* 0x000fc800078ec0ff */
[----:B------:R-:W-:-:S04]  /*18d0*/  IADD3 R13, PT, PT, R10, R9, RZ ;  /* 0x000000090a0d7210 */ /* 0x000fc80007ffe0ff */
[----:B------:R-:W-:-:S04]  /*18e0*/  IADD3 R10, PT, PT, R13, -0x1, RZ ;  /* 0xffffffff0d0a7810 */ /* 0x000fc80007ffe0ff */
[----:B------:R-:W-:-:S13]  /*18f0*/  ISETP.GE.U32.AND P0, PT, R10, 0xfe, PT ;  /* 0x000000fe0a00780c */ /* 0x000fda0003f06070 */
[----:B------:R-:W-:Y:S05]  /*1900*/  @!P0 BRA `(.L_x_16) ;  /* 0x0000000000808947 */ /* 0x000fea0003800000 */
[----:B------:R-:W-:-:S13]  /*1910*/  ISETP.GT.AND P0, PT, R13, 0xfe, PT ;  /* 0x000000fe0d00780c */ /* 0x000fda0003f04270 */
[----:B------:R-:W-:Y:S05]  /*1920*/  @P0 BRA `(.L_x_17) ;  /* 0x00000000006c0947 */ /* 0x000fea0003800000 */
[----:B------:R-:W-:-:S13]  /*1930*/  ISETP.GE.AND P0, PT, R13, 0x1, PT ;  /* 0x000000010d00780c */ /* 0x000fda0003f06270 */
[----:B------:R-:W-:Y:S05]  /*1940*/  @P0 BRA `(.L_x_18) ;  /* 0x0000000000740947 */ /* 0x000fea0003800000 */
[----:B------:R-:W-:Y:S02]  /*1950*/  ISETP.GE.AND P0, PT, R13, -0x18, PT ;  /* 0xffffffe80d00780c */ /* 0x000fe40003f06270 */
[----:B------:R-:W-:-:S11]  /*1960*/  LOP3.LUT R2, R2, 0x80000000, RZ, 0xc0, !PT ;  /* 0x8000000002027812 */ /* 0x000fd600078ec0ff */
[----:B------:R-:W-:Y:S05]  /*1970*/  @!P0 BRA `(.L_x_18) ;  /* 0x0000000000688947 */ /* 0x000fea0003800000 */
[CCC-:B------:R-:W-:Y:S01]  /*1980*/  FFMA.RZ R9, R16.reuse, R14.reuse, R17.reuse ;  /* 0x0000000e10097223 */ /* 0x1c0fe2000000c011 */
[C---:B------:R-:W-:Y:S01]  /*1990*/  IADD3 R12, PT, PT, R13.reuse, 0x20, RZ ;  /* 0x000000200d0c7810 */ /* 0x040fe20007ffe0ff */
[CCC-:B------:R-:W-:Y:S01]  /*19a0*/  FFMA.RM R10, R16.reuse, R14.reuse, R17.reuse ;  /* 0x0000000e100a7223 */ /* 0x1c0fe20000004011 */
[----:B------:R-:W-:Y:S02]  /*19b0*/  ISETP.NE.AND P2, PT, R13, RZ, PT ;  /* 0x000000ff0d00720c */ /* 0x000fe40003f45270 */
[----:B------:R-:W-:Y:S01]  /*19c0*/  LOP3.LUT R11, R9, 0x7fffff, RZ, 0xc0, !PT ;  /* 0x007fffff090b7812 */ /* 0x000fe200078ec0ff */
[----:B------:R-:W-:Y:S01]  /*19d0*/  FFMA.RP R9, R16, R14, R17 ;  /* 0x0000000e10097223 */ /* 0x000fe20000008011 */
[----:B------:R-:W-:Y:S02]  /*19e0*/  ISETP.NE.AND P1, PT, R13, RZ, PT ;  /* 0x000000ff0d00720c */ /* 0x000fe40003f25270 */
[----:B------:R-:W-:Y:S02]  /*19f0*/  LOP3.LUT R11, R11, 0x800000, RZ, 0xfc, !PT ;  /* 0x008000000b0b7812 */ /* 0x000fe400078efcff */
[----:B------:R-:W-:-:S02]  /*1a00*/  IADD3 R13, PT, PT, -R13, RZ, RZ ;  /* 0x000000ff0d0d7210 */ /* 0x000fc40007ffe1ff */
[----:B------:R-:W-:Y:S02]  /*1a10*/  SHF.L.U32 R12, R11, R12, RZ ;  /* 0x0000000c0b0c7219 */ /* 0x000fe400000006ff */
[----:B------:R-:W-:Y:S02]  /*1a20*/  FSETP.NEU.FTZ.AND P0, PT, R9, R10, PT ;  /* 0x0000000a0900720b */ /* 0x000fe40003f1d000 */
[----:B------:R-:W-:Y:S02]  /*1a30*/  SEL R10, R13, RZ, P2 ;  /* 0x000000ff0d0a7207 */ /* 0x000fe40001000000 */
[----:B------:R-:W-:Y:S02]  /*1a40*/  ISETP.NE.AND P1, PT, R12, RZ, P1 ;  /* 0x000000ff0c00720c */ /* 0x000fe40000f25270 */
[----:B------:R-:W-:Y:S02]  /*1a50*/  SHF.R.U32.HI R10, RZ, R10, R11 ;  /* 0x0000000aff0a7219 */ /* 0x000fe4000001160b */
[----:B------:R-:W-:-:S02]  /*1a60*/  PLOP3.LUT P0, PT, P0, P1, PT, 0xf8, 0x8f ;  /* 0x00000000008f781c */ /* 0x000fc40000703f70 */
[----:B------:R-:W-:Y:S02]  /*1a70*/  SHF.R.U32.HI R12, RZ, 0x1, R10 ;  /* 0x00000001ff0c7819 */ /* 0x000fe4000001160a */
[----:B------:R-:W-:-:S04]  /*1a80*/  SEL R9, RZ, 0x1, !P0 ;  /* 0x00000001ff097807 */ /* 0x000fc80004000000 */
[----:B------:R-:W-:-:S04]  /*1a90*/  LOP3.LUT R9, R9, 0x1, R12, 0xf8, !PT ;  /* 0x0000000109097812 */ /* 0x000fc800078ef80c */
[----:B------:R-:W-:-:S04]  /*1aa0*/  LOP3.LUT R9, R9, R10, RZ, 0xc0, !PT ;  /* 0x0000000a09097212 */ /* 0x000fc800078ec0ff */
[----:B------:R-:W-:-:S04]  /*1ab0*/  IADD3 R9, PT, PT, R12, R9, RZ ;  /* 0x000000090c097210 */ /* 0x000fc80007ffe0ff */
[----:B------:R-:W-:Y:S01]  /*1ac0*/  LOP3.LUT R2, R9, R2, RZ, 0xfc, !PT ;  /* 0x0000000209027212 */ /* 0x000fe200078efcff */
[----:B------:R-:W-:Y:S06]  /*1ad0*/  BRA `(.L_x_18) ;  /* 0x0000000000107947 */ /* 0x000fec0003800000 */
.L_x_17:
[----:B------:R-:W-:-:S04]  /*1ae0*/  LOP3.LUT R2, R2, 0x80000000, RZ, 0xc0, !PT ;  /* 0x8000000002027812 */ /* 0x000fc800078ec0ff */
[----:B------:R-:W-:Y:S01]  /*1af0*/  LOP3.LUT R2, R2, 0x7f800000, RZ, 0xfc, !PT ;  /* 0x7f80000002027812 */ /* 0x000fe200078efcff */
[----:B------:R-:W-:Y:S06]  /*1b00*/  BRA `(.L_x_18) ;  /* 0x0000000000047947 */ /* 0x000fec0003800000 */
.L_x_16:
[----:B------:R-:W-:-:S07]  /*1b10*/  LEA R2, R9, R2, 0x17 ;  /* 0x0000000209027211 */ /* 0x000fce00078eb8ff */
.L_x_18:
[----:B------:R-:W-:Y:S05]  /*1b20*/  BSYNC.RECONVERGENT B2 ;  /* 0x0000000000027941 */ /* 0x000fea0003800200 */
.L_x_15:
[----:B------:R-:W-:Y:S05]  /*1b30*/  BRA `(.L_x_19) ;  /* 0x0000000000207947 */ /* 0x000fea0003800000 */
.L_x_14:
[----:B------:R-:W-:-:S04]  /*1b40*/  LOP3.LUT R2, R12, 0x80000000, R11, 0x48, !PT ;  /* 0x800000000c027812 */ /* 0x000fc800078e480b */
[----:B------:R-:W-:Y:S01]  /*1b50*/  LOP3.LUT R2, R2, 0x7f800000, RZ, 0xfc, !PT ;  /* 0x7f80000002027812 */ /* 0x000fe200078efcff */
[----:B------:R-:W-:Y:S06]  /*1b60*/  BRA `(.L_x_19) ;  /* 0x0000000000147947 */ /* 0x000fec0003800000 */
.L_x_13:
[----:B------:R-:W-:Y:S01]  /*1b70*/  LOP3.LUT R2, R12, 0x80000000, R11, 0x48, !PT ;  /* 0x800000000c027812 */ /* 0x000fe200078e480b */
[----:B------:R-:W-:Y:S06]  /*1b80*/  BRA `(.L_x_19) ;  /* 0x00000000000c7947 */ /* 0x000fec0003800000 */
.L_x_12:
[----:B------:R-:W0:Y:S01]  /*1b90*/  MUFU.RSQ R2, -QNAN ;  /* 0xffc0000000027908 */ /* 0x000e220000001400 */
[----:B------:R-:W-:Y:S05]  /*1ba0*/  BRA `(.L_x_19) ;  /* 0x0000000000047947 */ /* 0x000fea0003800000 */
.L_x_11:
[----:B------:R-:W-:-:S07]  /*1bb0*/  FADD.FTZ R2, R0, R3 ;  /* 0x0000000300027221 */ /* 0x000fce0000010000 */
.L_x_19:
[----:B------:R-:W-:Y:S05]  /*1bc0*/  BSYNC.RECONVERGENT B1 ;  /* 0x0000000000017941 */ /* 0x000fea0003800200 */
.L_x_9:
[----:B------:R-:W-:-:S04]  /*1bd0*/  HFMA2 R9, -RZ, RZ, 0, 0 ;  /* 0x00000000ff097431 */ /* 0x000fc800000001ff */
[----:B0-----:R-:W-:Y:S05]  /*1be0*/  RET.REL.NODEC R8 `(_Z10mandelbrotPc) ;  /* 0xffffffe408047950 */ /* 0x001fea0003c3ffff */
.L_x_20:
[----:B------:R-:W-:-:S00]  /*1bf0*/  BRA `(.L_x_20) ;  /* 0xfffffffc00fc7947 */ /* 0x000fc0000383ffff */
[----:B------:R-:W-:-:S00]  /*1c00*/  NOP ;  /* 0x0000000000007918 */ /* 0x000fc00000000000 */
[----:B------:R-:W-:-:S00]  /*1c10*/  NOP ;  /* 0x0000000000007918 */ /* 0x000fc00000000000 */
[----:B------:R-:W-:-:S00]  /*1c20*/  NOP ;  /* 0x0000000000007918 */ /* 0x000fc00000000000 */
[----:B------:R-:W-:-:S00]  /*1c30*/  NOP ;  /* 0x0000000000007918 */ /* 0x000fc00000000000 */
[----:B------:R-:W-:-:S00]  /*1c40*/  NOP ;  /* 0x0000000000007918 */ /* 0x000fc00000000000 */
[----:B------:R-:W-:-:S00]  /*1c50*/  NOP ;  /* 0x0000000000007918 */ /* 0x000fc00000000000 */
[----:B------:R-:W-:-:S00]  /*1c60*/  NOP ;  /* 0x0000000000007918 */ /* 0x000fc00000000000 */
[----:B------:R-:W-:-:S00]  /*1c70*/  NOP ;  /* 0x0000000000007918 */ /* 0x000fc00000000000 */
.L_x_22:


//--------------------- .nv.shared.reserved.0     --------------------------
	.section	.nv.shared.reserved.0,"aw",@nobits
	.weak		__nv_reservedSMEM_offset_0_alias
	.size		__nv_reservedSMEM_offset_0_alias, 0, 64
	.other		__nv_reservedSMEM_offset_0_alias,@"STO_CUDA_RESERVED_SHARED STV_DEFAULT"
__nv_reservedSMEM_offset_0_alias:
	.zero		0
	.zero		64


//--------------------- .nv.constant0._Z10mandelbrotPc --------------------------
	.section	.nv.constant0._Z10mandelbrotPc,"a",@progbits
	.sectionflags	@""
	.align	4
.nv.constant0._Z10mandelbrotPc:
	.zero		904


//--------------------- SYMBOLS --------------------------

	.type		.nv.reservedSmem.offset0,@object
	.size		.nv.reservedSmem.offset0,0x4
